//
// Generated by NVIDIA NVVM Compiler
//
// Compiler Build ID: CL-36424714
// Cuda compilation tools, release 13.0, V13.0.88
// Based on NVVM 20.0.0
//

.version 9.0
.target sm_100
.address_size 64

	// .globl	_Z15_innergpu_2_sqrPdl

.visible .entry _Z15_innergpu_2_sqrPdl(
	.param .u64 .ptr .align 1 _Z15_innergpu_2_sqrPdl_param_0,
	.param .u64 _Z15_innergpu_2_sqrPdl_param_1
)
{
	.reg .b32 	%r<4>;
	.reg .b64 	%rd<12>;
	.reg .b64 	%fd<5>;

	ld.param.u64 	%rd1, [_Z15_innergpu_2_sqrPdl_param_0];
	ld.param.u64 	%rd2, [_Z15_innergpu_2_sqrPdl_param_1];
	cvta.to.global.u64 	%rd3, %rd1;
	mov.u32 	%r1, %tid.x;
	cvt.u64.u32 	%rd4, %r1;
	mov.u32 	%r2, %ctaid.x;
	cvt.u64.u32 	%rd5, %r2;
	mov.u32 	%r3, %ntid.x;
	cvt.u64.u32 	%rd6, %r3;
	mad.lo.s64 	%rd7, %rd2, %rd6, %rd5;
	mad.lo.s64 	%rd8, %rd7, %rd6, %rd4;
	add.s64 	%rd9, %rd8, 1;
	cvt.rn.f64.s64 	%fd1, %rd9;
	rcp.rn.f64 	%fd2, %fd1;
	mul.f64 	%fd3, %fd2, %fd2;
	mul.wide.u32 	%rd10, %r1, 8;
	add.s64 	%rd11, %rd3, %rd10;
	atom.global.add.f64 	%fd4, [%rd11], %fd3;
	ret;

}


// ===== COMPILED SASS (sm_100) =====

	.target	sm_100

	.elftype	@"ET_EXEC"


//--------------------- .note.nv.tkinfo           --------------------------
	.section	.note.nv.tkinfo,"",@"SHT_NOTE"
	.sectionflags	@"SHF_NOTE_NV_TKINFO"
	.tkinfo
        /*0018*/ 	.word	0x00000002
        /*0030*/ 	.string	""
        /*0030*/ 	.string	"ptxas"
        /*0030*/ 	.string	"Cuda compilation tools, release 13.0, V13.0.88"
        /*0030*/ 	.string	"Build cuda_13.0.r13.0/compiler.36424714_0"
        /*0030*/ 	.string	"-arch sm_100 -m 64 "



//--------------------- .note.nv.cuinfo           --------------------------
	.section	.note.nv.cuinfo,"",@"SHT_NOTE"
	.sectionflags	@"SHF_NOTE_NV_CUINFO"
        /*0018*/ 	.short	0x0002
        /*001a*/ 	.short	0x0064
        /*001c*/ 	.short	0x0082
	.zero		2


//--------------------- .nv.info                  --------------------------
	.section	.nv.info,"",@"SHT_CUDA_INFO"
	.align	4


	//----- nvinfo : EIATTR_REGCOUNT
	.align		4
        /*0000*/ 	.byte	0x04, 0x2f
        /*0002*/ 	.short	(.L_1 - .L_0)
	.align		4
.L_0:
        /*0004*/ 	.word	index@(_Z15_innergpu_2_sqrPdl)
        /*0008*/ 	.word	0x0000000e


	//----- nvinfo : EIATTR_FRAME_SIZE
	.align		4
.L_1:
        /*000c*/ 	.byte	0x04, 0x11
        /*000e*/ 	.short	(.L_3 - .L_2)
	.align		4
.L_2:
        /*0010*/ 	.word	index@($__internal_0_$__cuda_sm20_dblrcp_rn_slowpath_v3)
        /*0014*/ 	.word	0x00000000


	//----- nvinfo : EIATTR_FRAME_SIZE
	.align		4
.L_3:
        /*0018*/ 	.byte	0x04, 0x11
        /*001a*/ 	.short	(.L_5 - .L_4)
	.align		4
.L_4:
        /*001c*/ 	.word	index@(_Z15_innergpu_2_sqrPdl)
        /*0020*/ 	.word	0x00000000


	//----- nvinfo : EIATTR_MIN_STACK_SIZE
	.align		4
.L_5:
        /*0024*/ 	.byte	0x04, 0x12
        /*0026*/ 	.short	(.L_7 - .L_6)
	.align		4
.L_6:
        /*0028*/ 	.word	index@(_Z15_innergpu_2_sqrPdl)
        /*002c*/ 	.word	0x00000000
.L_7:


//--------------------- .nv.compat                --------------------------
	.section	.nv.compat,"",@"SHT_CUDA_COMPAT_INFO"
	.align	4
        /*0000*/ 	.byte	0x02, 0x09, 0x00, 0x00, 0x02, 0x02, 0x01, 0x00, 0x02, 0x05, 0x05, 0x00, 0x03, 0x07, 0x01, 0x01
        /*0010*/ 	.byte	0x02, 0x03, 0x00, 0x00, 0x02, 0x06, 0x01, 0x00, 0x04, 0x0b, 0x08, 0x00, 0x01, 0x00, 0x00, 0x00
        /*0020*/ 	.byte	0x00, 0x00, 0x00, 0x00


//--------------------- .nv.info._Z15_innergpu_2_sqrPdl --------------------------
	.section	.nv.info._Z15_innergpu_2_sqrPdl,"",@"SHT_CUDA_INFO"
	.sectionflags	@""
	.align	4


	//----- nvinfo : EIATTR_CUDA_API_VERSION
	.align		4
        /*0000*/ 	.byte	0x04, 0x37
        /*0002*/ 	.short	(.L_9 - .L_8)
.L_8:
        /*0004*/ 	.word	0x00000082


	//----- nvinfo : EIATTR_KPARAM_INFO
	.align		4
.L_9:
        /*0008*/ 	.byte	0x04, 0x17
        /*000a*/ 	.short	(.L_11 - .L_10)
.L_10:
        /*000c*/ 	.word	0x00000000
        /*0010*/ 	.short	0x0001
        /*0012*/ 	.short	0x0008
        /*0014*/ 	.byte	0x00, 0xf0, 0x21, 0x00


	//----- nvinfo : EIATTR_KPARAM_INFO
	.align		4
.L_11:
        /*0018*/ 	.byte	0x04, 0x17
        /*001a*/ 	.short	(.L_13 - .L_12)
.L_12:
        /*001c*/ 	.word	0x00000000
        /*0020*/ 	.short	0x0000
        /*0022*/ 	.short	0x0000
        /*0024*/ 	.byte	0x00, 0xf5, 0x21, 0x00


	//----- nvinfo : EIATTR_SPARSE_MMA_MASK
	.align		4
.L_13:
        /*0028*/ 	.byte	0x03, 0x50
        /*002a*/ 	.short	0x0000


	//----- nvinfo : EIATTR_MAXREG_COUNT
	.align		4
        /*002c*/ 	.byte	0x03, 0x1b
        /*002e*/ 	.short	0x00ff


	//----- nvinfo : EIATTR_MERCURY_ISA_VERSION
	.align		4
        /*0030*/ 	.byte	0x03, 0x5f
        /*0032*/ 	.short	0x0101


	//----- nvinfo : EIATTR_VRC_CTA_INIT_COUNT
	.align		4
        /*0034*/ 	.byte	0x02, 0x4a
	.zero		1
	.zero		1


	//----- nvinfo : EIATTR_EXIT_INSTR_OFFSETS
	.align		4
        /*0038*/ 	.byte	0x04, 0x1c
        /*003a*/ 	.short	(.L_15 - .L_14)


	//   ....[0]....
.L_14:
        /*003c*/ 	.word	0x00000230


	//----- nvinfo : EIATTR_CRS_STACK_SIZE
	.align		4
.L_15:
        /*0040*/ 	.byte	0x04, 0x1e
        /*0042*/ 	.short	(.L_17 - .L_16)
.L_16:
        /*0044*/ 	.word	0x00000000


	//----- nvinfo : EIATTR_CBANK_PARAM_SIZE
	.align		4
.L_17:
        /*0048*/ 	.byte	0x03, 0x19
        /*004a*/ 	.short	0x0010


	//----- nvinfo : EIATTR_PARAM_CBANK
	.align		4
        /*004c*/ 	.byte	0x04, 0x0a
        /*004e*/ 	.short	(.L_19 - .L_18)
	.align		4
.L_18:
        /*0050*/ 	.word	index@(.nv.constant0._Z15_innergpu_2_sqrPdl)
        /*0054*/ 	.short	0x0380
        /*0056*/ 	.short	0x0010


	//----- nvinfo : EIATTR_SW_WAR
	.align		4
.L_19:
        /*0058*/ 	.byte	0x04, 0x36
        /*005a*/ 	.short	(.L_21 - .L_20)
.L_20:
        /*005c*/ 	.word	0x00000008
.L_21:


//--------------------- .nv.callgraph             --------------------------
	.section	.nv.callgraph,"",@"SHT_CUDA_CALLGRAPH"
	.align	4
	.sectionentsize	8
	.align		4
        /*0000*/ 	.word	0x00000000
	.align		4
        /*0004*/ 	.word	0xffffffff
	.align		4
        /*0008*/ 	.word	0x00000000
	.align		4
        /*000c*/ 	.word	0xfffffffe
	.align		4
        /*0010*/ 	.word	0x00000000
	.align		4
        /*0014*/ 	.word	0xfffffffd
	.align		4
        /*0018*/ 	.word	0x00000000
	.align		4
        /*001c*/ 	.word	0xfffffffc


//--------------------- .text._Z15_innergpu_2_sqrPdl --------------------------
	.section	.text._Z15_innergpu_2_sqrPdl,"ax",@progbits
	.align	128
        .global         _Z15_innergpu_2_sqrPdl
        .type           _Z15_innergpu_2_sqrPdl,@function
        .size           _Z15_innergpu_2_sqrPdl,(.L_x_7 - _Z15_innergpu_2_sqrPdl)
        .other          _Z15_innergpu_2_sqrPdl,@"STO_CUDA_ENTRY STV_DEFAULT"
_Z15_innergpu_2_sqrPdl:
.text._Z15_innergpu_2_sqrPdl:
[----:B------:R-:W-:Y:S08]  /*0000*/  LDC R1, c[0x0][0x37c] ;  /* 0x0000df00ff017b82 */ /* 0x000ff00000000800 */
[----:B------:R-:W0:Y:S01]  /*0010*/  S2UR UR4, SR_CTAID.X ;  /* 0x00000000000479c3 */ /* 0x000e220000002500 */
[----:B------:R-:W1:Y:S01]  /*0020*/  S2R R2, SR_TID.X ;  /* 0x0000000000027919 */ /* 0x000e620000002100 */
[----:B------:R-:W2:Y:S01]  /*0030*/  LDCU UR5, c[0x0][0x360] ;  /* 0x00006c00ff0577ac */ /* 0x000ea20008000800 */
[----:B------:R-:W-:-:S02]  /*0040*/  IMAD.MOV.U32 R5, RZ, RZ, RZ ;  /* 0x000000ffff057224 */ /* 0x000fc400078e00ff */
[----:B------:R-:W-:Y:S01]  /*0050*/  HFMA2 R3, -RZ, RZ, 0, 0 ;  /* 0x00000000ff037431 */ /* 0x000fe200000001ff */
[----:B------:R-:W-:Y:S02]  /*0060*/  BSSY.RECONVERGENT B0, `(.L_x_0) ;  /* 0x0000018000007945 */ /* 0x000fe40003800200 */
[----:B------:R-:W2:Y:S01]  /*0070*/  LDC.64 R6, c[0x0][0x388] ;  /* 0x0000e200ff067b82 */ /* 0x000ea20000000a00 */
[----:B0-----:R-:W-:-:S04]  /*0080*/  IMAD.U32 R4, RZ, RZ, UR4 ;  /* 0x00000004ff047e24 */ /* 0x001fc8000f8e00ff */
[----:B--2---:R-:W-:-:S04]  /*0090*/  IMAD.WIDE.U32 R4, R6, UR5, R4 ;  /* 0x0000000506047c25 */ /* 0x004fc8000f8e0004 */
[----:B------:R-:W-:Y:S02]  /*00a0*/  IMAD R0, R7, UR5, R5 ;  /* 0x0000000507007c24 */ /* 0x000fe4000f8e0205 */
[----:B-1----:R-:W-:-:S04]  /*00b0*/  IMAD.WIDE.U32 R4, R4, UR5, R2 ;  /* 0x0000000504047c25 */ /* 0x002fc8000f8e0002 */
[----:B------:R-:W-:Y:S01]  /*00c0*/  IMAD R7, R0, UR5, RZ ;  /* 0x0000000500077c24 */ /* 0x000fe2000f8e02ff */
[----:B------:R-:W-:Y:S01]  /*00d0*/  IADD3 R4, P0, PT, R4, 0x1, RZ ;  /* 0x0000000104047810 */ /* 0x000fe20007f1e0ff */
[----:B------:R-:W0:Y:S04]  /*00e0*/  LDCU.64 UR4, c[0x0][0x358] ;  /* 0x00006b00ff0477ac */ /* 0x000e280008000a00 */
[----:B------:R-:W-:-:S06]  /*00f0*/  IMAD.X R5, R5, 0x1, R7, P0 ;  /* 0x0000000105057824 */ /* 0x000fcc00000e0607 */
[----:B------:R-:W1:Y:S08]  /*0100*/  I2F.F64.S64 R4, R4 ;  /* 0x0000000400047312 */ /* 0x000e700000301c00 */
[----:B-1----:R-:W1:Y:S01]  /*0110*/  MUFU.RCP64H R7, R5 ;  /* 0x0000000500077308 */ /* 0x002e620000001800 */
[----:B------:R-:W-:-:S05]  /*0120*/  VIADD R6, R5, 0x300402 ;  /* 0x0030040205067836 */ /* 0x000fca0000000000 */
[----:B------:R-:W-:Y:S01]  /*0130*/  FSETP.GEU.AND P0, PT, |R6|, 5.8789094863358348022e-39, PT ;  /* 0x004004020600780b */ /* 0x000fe20003f0e200 */
[----:B-1----:R-:W-:-:S08]  /*0140*/  DFMA R8, -R4, R6, 1 ;  /* 0x3ff000000408742b */ /* 0x002fd00000000106 */
[----:B------:R-:W-:-:S08]  /*0150*/  DFMA R8, R8, R8, R8 ;  /* 0x000000080808722b */ /* 0x000fd00000000008 */
[----:B------:R-:W-:-:S08]  /*0160*/  DFMA R8, R6, R8, R6 ;  /* 0x000000080608722b */ /* 0x000fd00000000006 */
[----:B------:R-:W-:-:S08]  /*0170*/  DFMA R10, -R4, R8, 1 ;  /* 0x3ff00000040a742b */ /* 0x000fd00000000108 */
[----:B------:R-:W-:Y:S01]  /*0180*/  DFMA R8, R8, R10, R8 ;  /* 0x0000000a0808722b */ /* 0x000fe20000000008 */
[----:B0-----:R-:W-:Y:S10]  /*0190*/  @P0 BRA `(.L_x_1) ;  /* 0x0000000000100947 */ /* 0x001ff40003800000 */
[----:B------:R-:W-:-:S04]  /*01a0*/  LOP3.LUT R0, R5, 0x7fffffff, RZ, 0xc0, !PT ;  /* 0x7fffffff05007812 */ /* 0x000fc800078ec0ff */
[----:B------:R-:W-:Y:S02]  /*01b0*/  IADD3 R8, PT, PT, R0, -0x100000, RZ ;  /* 0xfff0000000087810 */ /* 0x000fe40007ffe0ff */
[----:B------:R-:W-:-:S07]  /*01c0*/  MOV R0, 0x1e0 ;  /* 0x000001e000007802 */ /* 0x000fce0000000f00 */
[----:B------:R-:W-:Y:S05]  /*01d0*/  CALL.REL.NOINC `($__internal_0_$__cuda_sm20_dblrcp_rn_slowpath_v3) ;  /* 0x0000000000187944 */ /* 0x000fea0003c00000 */
.L_x_1:
[----:B------:R-:W-:Y:S05]  /*01e0*/  BSYNC.RECONVERGENT B0 ;  /* 0x0000000000007941 */ /* 0x000fea0003800200 */
.L_x_0:
[----:B------:R-:W0:Y:S01]  /*01f0*/  LDC.64 R4, c[0x0][0x380] ;  /* 0x0000e000ff047b82 */ /* 0x000e220000000a00 */
[----:B------:R-:W-:Y:S01]  /*0200*/  DMUL R8, R8, R8 ;  /* 0x0000000808087228 */ /* 0x000fe20000000000 */
[----:B0-----:R-:W-:-:S06]  /*0210*/  IMAD.WIDE.U32 R2, R2, 0x8, R4 ;  /* 0x0000000802027825 */ /* 0x001fcc00078e0004 */
[----:B------:R-:W-:Y:S01]  /*0220*/  REDG.E.ADD.F64.RN.STRONG.GPU desc[UR4][R2.64], R8 ;  /* 0x00000008020079a6 */ /* 0x000fe2000c12ff04 */
[----:B------:R-:W-:Y:S05]  /*0230*/  EXIT ;  /* 0x000000000000794d */ /* 0x000fea0003800000 */
        .weak           $__internal_0_$__cuda_sm20_dblrcp_rn_slowpath_v3
        .type           $__internal_0_$__cuda_sm20_dblrcp_rn_slowpath_v3,@function
        .size           $__internal_0_$__cuda_sm20_dblrcp_rn_slowpath_v3,(.L_x_7 - $__internal_0_$__cuda_sm20_dblrcp_rn_slowpath_v3)
$__internal_0_$__cuda_sm20_dblrcp_rn_slowpath_v3:
[----:B------:R-:W-:Y:S01]  /*0240*/  DSETP.GTU.AND P0, PT, |R4|, +INF , PT ;  /* 0x7ff000000400742a */ /* 0x000fe20003f0c200 */
[----:B------:R-:W-:-:S13]  /*0250*/  BSSY.RECONVERGENT B1, `(.L_x_2) ;  /* 0x0000023000017945 */ /* 0x000fda0003800200 */
[----:B------:R-:W-:Y:S05]  /*0260*/  @P0 BRA `(.L_x_3) ;  /* 0x00000000007c0947 */ /* 0x000fea0003800000 */
[----:B------:R-:W-:-:S05]  /*0270*/  LOP3.LUT R9, R5, 0x7fffffff, RZ, 0xc0, !PT ;  /* 0x7fffffff05097812 */ /* 0x000fca00078ec0ff */
[----:B------:R-:W-:-:S05]  /*0280*/  VIADD R6, R9, 0xffffffff ;  /* 0xffffffff09067836 */ /* 0x000fca0000000000 */
[----:B------:R-:W-:-:S13]  /*0290*/  ISETP.GE.U32.AND P0, PT, R6, 0x7fefffff, PT ;  /* 0x7fefffff0600780c */ /* 0x000fda0003f06070 */
[----:B------:R-:W-:Y:S02]  /*02a0*/  @P0 LOP3.LUT R7, R5, 0x7ff00000, RZ, 0x3c, !PT ;  /* 0x7ff0000005070812 */ /* 0x000fe400078e3cff */
[----:B------:R-:W-:Y:S01]  /*02b0*/  @P0 MOV R6, RZ ;  /* 0x000000ff00060202 */ /* 0x000fe20000000f00 */
[----:B------:R-:W-:Y:S06]  /*02c0*/  @P0 BRA `(.L_x_4) ;  /* 0x00000000006c0947 */ /* 0x000fec0003800000 */
[----:B------:R-:W-:-:S13]  /*02d0*/  ISETP.GE.U32.AND P0, PT, R9, 0x1000001, PT ;  /* 0x010000010900780c */ /* 0x000fda0003f06070 */
[----:B------:R-:W-:Y:S05]  /*02e0*/  @!P0 BRA `(.L_x_5) ;  /* 0x0000000000348947 */ /* 0x000fea0003800000 */
[----:B------:R-:W-:Y:S01]  /*02f0*/  VIADD R7, R5, 0xc0200000 ;  /* 0xc020000005077836 */ /* 0x000fe20000000000 */
[----:B------:R-:W-:-:S03]  /*0300*/  MOV R6, R4 ;  /* 0x0000000400067202 */ /* 0x000fc60000000f00 */
[----:B------:R-:W0:Y:S03]  /*0310*/  MUFU.RCP64H R9, R7 ;  /* 0x0000000700097308 */ /* 0x000e260000001800 */
[----:B0-----:R-:W-:-:S08]  /*0320*/  DFMA R10, -R6, R8, 1 ;  /* 0x3ff00000060a742b */ /* 0x001fd00000000108 */
[----:B------:R-:W-:-:S08]  /*0330*/  DFMA R10, R10, R10, R10 ;  /* 0x0000000a0a0a722b */ /* 0x000fd0000000000a */
[----:B------:R-:W-:-:S08]  /*0340*/  DFMA R10, R8, R10, R8 ;  /* 0x0000000a080a722b */ /* 0x000fd00000000008 */
[----:B------:R-:W-:-:S08]  /*0350*/  DFMA R8, -R6, R10, 1 ;  /* 0x3ff000000608742b */ /* 0x000fd0000000010a */
[----:B------:R-:W-:-:S08]  /*0360*/  DFMA R8, R10, R8, R10 ;  /* 0x000000080a08722b */ /* 0x000fd0000000000a */
[----:B------:R-:W-:-:S08]  /*0370*/  DMUL R8, R8, 2.2250738585072013831e-308 ;  /* 0x0010000008087828 */ /* 0x000fd00000000000 */
[----:B------:R-:W-:-:S08]  /*0380*/  DFMA R4, -R4, R8, 1 ;  /* 0x3ff000000404742b */ /* 0x000fd00000000108 */
[----:B------:R-:W-:-:S08]  /*0390*/  DFMA R4, R4, R4, R4 ;  /* 0x000000040404722b */ /* 0x000fd00000000004 */
[----:B------:R-:W-:Y:S01]  /*03a0*/  DFMA R6, R8, R4, R8 ;  /* 0x000000040806722b */ /* 0x000fe20000000008 */
[----:B------:R-:W-:Y:S10]  /*03b0*/  BRA `(.L_x_4) ;  /* 0x0000000000307947 */ /* 0x000ff40003800000 */
.L_x_5:
[----:B------:R-:W-:Y:S01]  /*03c0*/  DMUL R4, R4, 8.11296384146066816958e+31 ;  /* 0x4690000004047828 */ /* 0x000fe20000000000 */
[----:B------:R-:W-:-:S05]  /*03d0*/  IMAD.MOV.U32 R6, RZ, RZ, R8 ;  /* 0x000000ffff067224 */ /* 0x000fca00078e0008 */
[----:B------:R-:W0:Y:S02]  /*03e0*/  MUFU.RCP64H R7, R5 ;  /* 0x0000000500077308 */ /* 0x000e240000001800 */
[----:B0-----:R-:W-:-:S08]  /*03f0*/  DFMA R8, -R4, R6, 1 ;  /* 0x3ff000000408742b */ /* 0x001fd00000000106 */
[----:B------:R-:W-:-:S08]  /*0400*/  DFMA R8, R8, R8, R8 ;  /* 0x000000080808722b */ /* 0x000fd00000000008 */
[----:B------:R-:W-:-:S08]  /*0410*/  DFMA R8, R6, R8, R6 ;  /* 0x000000080608722b */ /* 0x000fd00000000006 */
[----:B------:R-:W-:-:S08]  /*0420*/  DFMA R6, -R4, R8, 1 ;  /* 0x3ff000000406742b */ /* 0x000fd00000000108 */
[----:B------:R-:W-:-:S08]  /*0430*/  DFMA R6, R8, R6, R8 ;  /* 0x000000060806722b */ /* 0x000fd00000000008 */
[----:B------:R-:W-:Y:S01]  /*0440*/  DMUL R6, R6, 8.11296384146066816958e+31 ;  /* 0x4690000006067828 */ /* 0x000fe20000000000 */
[----:B------:R-:W-:Y:S10]  /*0450*/  BRA `(.L_x_4) ;  /* 0x0000000000087947 */ /* 0x000ff40003800000 */
.L_x_3:
[----:B------:R-:W-:Y:S02]  /*0460*/  LOP3.LUT R7, R5, 0x80000, RZ, 0xfc, !PT ;  /* 0x0008000005077812 */ /* 0x000fe400078efcff */
[----:B------:R-:W-:-:S07]  /*0470*/  MOV R6, R4 ;  /* 0x0000000400067202 */ /* 0x000fce0000000f00 */
.L_x_4:
[----:B------:R-:W-:Y:S05]  /*0480*/  BSYNC.RECONVERGENT B1 ;  /* 0x0000000000017941 */ /* 0x000fea0003800200 */
.L_x_2:
[----:B------:R-:W-:Y:S02]  /*0490*/  HFMA2 R5, -RZ, RZ, 0, 0 ;  /* 0x00000000ff057431 */ /* 0x000fe400000001ff */
[----:B------:R-:W-:Y:S01]  /*04a0*/  IMAD.MOV.U32 R4, RZ, RZ, R0 ;  /* 0x000000ffff047224 */ /* 0x000fe200078e0000 */
[----:B------:R-:W-:Y:S01]  /*04b0*/  MOV R9, R7 ;  /* 0x0000000700097202 */ /* 0x000fe20000000f00 */
[----:B------:R-:W-:Y:S02]  /*04c0*/  IMAD.MOV.U32 R8, RZ, RZ, R6 ;  /* 0x000000ffff087224 */ /* 0x000fe400078e0006 */
[----:B------:R-:W-:Y:S05]  /*04d0*/  RET.REL.NODEC R4 `(_Z15_innergpu_2_sqrPdl) ;  /* 0xfffffff804c87950 */ /* 0x000fea0003c3ffff */
.L_x_6:
[----:B------:R-:W-:-:S00]  /*04e0*/  BRA `(.L_x_6) ;  /* 0xfffffffc00fc7947 */ /* 0x000fc0000383ffff */
[----:B------:R-:W-:-:S00]  /*04f0*/  NOP ;  /* 0x0000000000007918 */ /* 0x000fc00000000000 */
        /* <DEDUP_REMOVED lines=8> */
.L_x_7:


//--------------------- .nv.shared.reserved.0     --------------------------
	.section	.nv.shared.reserved.0,"aw",@nobits
	.weak		__nv_reservedSMEM_offset_0_alias
	.size		__nv_reservedSMEM_offset_0_alias, 0, 64
	.other		__nv_reservedSMEM_offset_0_alias,@"STO_CUDA_RESERVED_SHARED STV_DEFAULT"
__nv_reservedSMEM_offset_0_alias:
	.zero		0
	.zero		64


//--------------------- .nv.constant0._Z15_innergpu_2_sqrPdl --------------------------
	.section	.nv.constant0._Z15_innergpu_2_sqrPdl,"a",@progbits
	.sectionflags	@""
	.align	4
.nv.constant0._Z15_innergpu_2_sqrPdl:
	.zero		912


//--------------------- SYMBOLS --------------------------

	.type		.nv.reservedSmem.offset0,@object
	.size		.nv.reservedSmem.offset0,0x4
